//
// Generated by NVIDIA NVVM Compiler
//
// Compiler Build ID: CL-36424714
// Cuda compilation tools, release 13.0, V13.0.88
// Based on NVVM 20.0.0
//

.version 9.0
.target sm_100
.address_size 64

	// .globl	_Z9StringAddPdiii

.visible .entry _Z9StringAddPdiii(
	.param .u64 .ptr .align 1 _Z9StringAddPdiii_param_0,
	.param .u32 _Z9StringAddPdiii_param_1,
	.param .u32 _Z9StringAddPdiii_param_2,
	.param .u32 _Z9StringAddPdiii_param_3
)
{
	.reg .pred 	%p<2>;
	.reg .b32 	%r<10>;
	.reg .b64 	%rd<7>;
	.reg .b64 	%fd<4>;

	ld.param.u64 	%rd1, [_Z9StringAddPdiii_param_0];
	ld.param.u32 	%r2, [_Z9StringAddPdiii_param_1];
	ld.param.u32 	%r3, [_Z9StringAddPdiii_param_2];
	ld.param.u32 	%r4, [_Z9StringAddPdiii_param_3];
	mov.u32 	%r5, %ntid.x;
	mov.u32 	%r6, %ctaid.x;
	mov.u32 	%r7, %tid.x;
	mad.lo.s32 	%r1, %r5, %r6, %r7;
	setp.ge.s32 	%p1, %r1, %r4;
	@%p1 bra 	$L__BB0_2;
	cvta.to.global.u64 	%rd2, %rd1;
	mad.lo.s32 	%r8, %r4, %r3, %r1;
	mul.wide.s32 	%rd3, %r8, 8;
	add.s64 	%rd4, %rd2, %rd3;
	ld.global.f64 	%fd1, [%rd4];
	mad.lo.s32 	%r9, %r4, %r2, %r1;
	mul.wide.s32 	%rd5, %r9, 8;
	add.s64 	%rd6, %rd2, %rd5;
	ld.global.f64 	%fd2, [%rd6];
	add.f64 	%fd3, %fd1, %fd2;
	st.global.f64 	[%rd6], %fd3;
$L__BB0_2:
	ret;

}
	// .globl	_Z14TriangularViewPdii
.visible .entry _Z14TriangularViewPdii(
	.param .u64 .ptr .align 1 _Z14TriangularViewPdii_param_0,
	.param .u32 _Z14TriangularViewPdii_param_1,
	.param .u32 _Z14TriangularViewPdii_param_2
)
{
	.reg .pred 	%p<2>;
	.reg .b32 	%r<15>;
	.reg .b64 	%rd<11>;
	.reg .b64 	%fd<8>;

	ld.param.u64 	%rd2, [_Z14TriangularViewPdii_param_0];
	ld.param.u32 	%r4, [_Z14TriangularViewPdii_param_1];
	ld.param.u32 	%r5, [_Z14TriangularViewPdii_param_2];
	cvta.to.global.u64 	%rd1, %rd2;
	mov.u32 	%r6, %ntid.x;
	mov.u32 	%r7, %ctaid.x;
	mov.u32 	%r8, %tid.x;
	mad.lo.s32 	%r9, %r6, %r7, %r8;
	div.s32 	%r10, %r9, %r4;
	mul.lo.s32 	%r2, %r10, %r4;
	sub.s32 	%r1, %r9, %r2;
	add.s32 	%r11, %r2, %r5;
	mul.wide.s32 	%rd3, %r11, 8;
	add.s64 	%rd4, %rd1, %rd3;
	ld.global.f64 	%fd2, [%rd4];
	mul.lo.s32 	%r3, %r5, %r4;
	add.s32 	%r12, %r3, %r5;
	mul.wide.s32 	%rd5, %r12, 8;
	add.s64 	%rd6, %rd1, %rd5;
	ld.global.f64 	%fd3, [%rd6];
	div.rn.f64 	%fd1, %fd2, %fd3;
	bar.sync 	0;
	setp.ge.s32 	%p1, %r5, %r10;
	@%p1 bra 	$L__BB1_2;
	add.s32 	%r13, %r1, %r3;
	mul.wide.s32 	%rd7, %r13, 8;
	add.s64 	%rd8, %rd1, %rd7;
	ld.global.f64 	%fd4, [%rd8];
	mul.f64 	%fd5, %fd1, %fd4;
	add.s32 	%r14, %r2, %r1;
	mul.wide.s32 	%rd9, %r14, 8;
	add.s64 	%rd10, %rd1, %rd9;
	ld.global.f64 	%fd6, [%rd10];
	sub.f64 	%fd7, %fd6, %fd5;
	st.global.f64 	[%rd10], %fd7;
$L__BB1_2:
	ret;

}


// ===== COMPILED SASS (sm_100) =====

	.target	sm_100

	.elftype	@"ET_EXEC"


//--------------------- .note.nv.tkinfo           --------------------------
	.section	.note.nv.tkinfo,"",@"SHT_NOTE"
	.sectionflags	@"SHF_NOTE_NV_TKINFO"
	.tkinfo
        /*0018*/ 	.word	0x00000002
        /*0030*/ 	.string	""
        /*0030*/ 	.string	"ptxas"
        /*0030*/ 	.string	"Cuda compilation tools, release 13.0, V13.0.88"
        /*0030*/ 	.string	"Build cuda_13.0.r13.0/compiler.36424714_0"
        /*0030*/ 	.string	"-arch sm_100 -m 64 "



//--------------------- .note.nv.cuinfo           --------------------------
	.section	.note.nv.cuinfo,"",@"SHT_NOTE"
	.sectionflags	@"SHF_NOTE_NV_CUINFO"
        /*0018*/ 	.short	0x0002
        /*001a*/ 	.short	0x0064
        /*001c*/ 	.short	0x0082
	.zero		2


//--------------------- .nv.info                  --------------------------
	.section	.nv.info,"",@"SHT_CUDA_INFO"
	.align	4


	//----- nvinfo : EIATTR_REGCOUNT
	.align		4
        /*0000*/ 	.byte	0x04, 0x2f
        /*0002*/ 	.short	(.L_1 - .L_0)
	.align		4
.L_0:
        /*0004*/ 	.word	index@(_Z9StringAddPdiii)
        /*0008*/ 	.word	0x0000000a


	//----- nvinfo : EIATTR_FRAME_SIZE
	.align		4
.L_1:
        /*000c*/ 	.byte	0x04, 0x11
        /*000e*/ 	.short	(.L_3 - .L_2)
	.align		4
.L_2:
        /*0010*/ 	.word	index@(_Z9StringAddPdiii)
        /*0014*/ 	.word	0x00000000


	//----- nvinfo : EIATTR_REGCOUNT
	.align		4
.L_3:
        /*0018*/ 	.byte	0x04, 0x2f
        /*001a*/ 	.short	(.L_5 - .L_4)
	.align		4
.L_4:
        /*001c*/ 	.word	index@(_Z14TriangularViewPdii)
        /*0020*/ 	.word	0x0000001b


	//----- nvinfo : EIATTR_FRAME_SIZE
	.align		4
.L_5:
        /*0024*/ 	.byte	0x04, 0x11
        /*0026*/ 	.short	(.L_7 - .L_6)
	.align		4
.L_6:
        /*0028*/ 	.word	index@($__internal_0_$__cuda_sm20_div_rn_f64_full)
        /*002c*/ 	.word	0x00000000


	//----- nvinfo : EIATTR_FRAME_SIZE
	.align		4
.L_7:
        /*0030*/ 	.byte	0x04, 0x11
        /*0032*/ 	.short	(.L_9 - .L_8)
	.align		4
.L_8:
        /*0034*/ 	.word	index@(_Z14TriangularViewPdii)
        /*0038*/ 	.word	0x00000000


	//----- nvinfo : EIATTR_MIN_STACK_SIZE
	.align		4
.L_9:
        /*003c*/ 	.byte	0x04, 0x12
        /*003e*/ 	.short	(.L_11 - .L_10)
	.align		4
.L_10:
        /*0040*/ 	.word	index@(_Z14TriangularViewPdii)
        /*0044*/ 	.word	0x00000000


	//----- nvinfo : EIATTR_MIN_STACK_SIZE
	.align		4
.L_11:
        /*0048*/ 	.byte	0x04, 0x12
        /*004a*/ 	.short	(.L_13 - .L_12)
	.align		4
.L_12:
        /*004c*/ 	.word	index@(_Z9StringAddPdiii)
        /*0050*/ 	.word	0x00000000
.L_13:


//--------------------- .nv.compat                --------------------------
	.section	.nv.compat,"",@"SHT_CUDA_COMPAT_INFO"
	.align	4
        /*0000*/ 	.byte	0x02, 0x09, 0x00, 0x00, 0x02, 0x02, 0x01, 0x00, 0x02, 0x05, 0x05, 0x00, 0x03, 0x07, 0x01, 0x01
        /*0010*/ 	.byte	0x02, 0x03, 0x00, 0x00, 0x02, 0x06, 0x01, 0x00, 0x04, 0x0b, 0x08, 0x00, 0x01, 0x00, 0x00, 0x00
        /*0020*/ 	.byte	0x00, 0x00, 0x00, 0x00


//--------------------- .nv.info._Z14TriangularViewPdii --------------------------
	.section	.nv.info._Z14TriangularViewPdii,"",@"SHT_CUDA_INFO"
	.sectionflags	@""
	.align	4


	//----- nvinfo : EIATTR_CUDA_API_VERSION
	.align		4
        /*0000*/ 	.byte	0x04, 0x37
        /*0002*/ 	.short	(.L_15 - .L_14)
.L_14:
        /*0004*/ 	.word	0x00000082


	//----- nvinfo : EIATTR_KPARAM_INFO
	.align		4
.L_15:
        /*0008*/ 	.byte	0x04, 0x17
        /*000a*/ 	.short	(.L_17 - .L_16)
.L_16:
        /*000c*/ 	.word	0x00000000
        /*0010*/ 	.short	0x0002
        /*0012*/ 	.short	0x000c
        /*0014*/ 	.byte	0x00, 0xf0, 0x11, 0x00


	//----- nvinfo : EIATTR_KPARAM_INFO
	.align		4
.L_17:
        /*0018*/ 	.byte	0x04, 0x17
        /*001a*/ 	.short	(.L_19 - .L_18)
.L_18:
        /*001c*/ 	.word	0x00000000
        /*0020*/ 	.short	0x0001
        /*0022*/ 	.short	0x0008
        /*0024*/ 	.byte	0x00, 0xf0, 0x11, 0x00


	//----- nvinfo : EIATTR_KPARAM_INFO
	.align		4
.L_19:
        /*0028*/ 	.byte	0x04, 0x17
        /*002a*/ 	.short	(.L_21 - .L_20)
.L_20:
        /*002c*/ 	.word	0x00000000
        /*0030*/ 	.short	0x0000
        /*0032*/ 	.short	0x0000
        /*0034*/ 	.byte	0x00, 0xf5, 0x21, 0x00


	//----- nvinfo : EIATTR_SPARSE_MMA_MASK
	.align		4
.L_21:
        /*0038*/ 	.byte	0x03, 0x50
        /*003a*/ 	.short	0x0000


	//----- nvinfo : EIATTR_MAXREG_COUNT
	.align		4
        /*003c*/ 	.byte	0x03, 0x1b
        /*003e*/ 	.short	0x00ff


	//----- nvinfo : EIATTR_NUM_BARRIERS
	.align		4
        /*0040*/ 	.byte	0x02, 0x4c
        /*0042*/ 	.byte	0x01
	.zero		1


	//----- nvinfo : EIATTR_MERCURY_ISA_VERSION
	.align		4
        /*0044*/ 	.byte	0x03, 0x5f
        /*0046*/ 	.short	0x0101


	//----- nvinfo : EIATTR_VRC_CTA_INIT_COUNT
	.align		4
        /*0048*/ 	.byte	0x02, 0x4a
	.zero		1
	.zero		1


	//----- nvinfo : EIATTR_EXIT_INSTR_OFFSETS
	.align		4
        /*004c*/ 	.byte	0x04, 0x1c
        /*004e*/ 	.short	(.L_23 - .L_22)


	//   ....[0]....
.L_22:
        /*0050*/ 	.word	0x000003d0


	//   ....[1]....
        /*0054*/ 	.word	0x00000470


	//----- nvinfo : EIATTR_CRS_STACK_SIZE
	.align		4
.L_23:
        /*0058*/ 	.byte	0x04, 0x1e
        /*005a*/ 	.short	(.L_25 - .L_24)
.L_24:
        /*005c*/ 	.word	0x00000000


	//----- nvinfo : EIATTR_CBANK_PARAM_SIZE
	.align		4
.L_25:
        /*0060*/ 	.byte	0x03, 0x19
        /*0062*/ 	.short	0x0010


	//----- nvinfo : EIATTR_PARAM_CBANK
	.align		4
        /*0064*/ 	.byte	0x04, 0x0a
        /*0066*/ 	.short	(.L_27 - .L_26)
	.align		4
.L_26:
        /*0068*/ 	.word	index@(.nv.constant0._Z14TriangularViewPdii)
        /*006c*/ 	.short	0x0380
        /*006e*/ 	.short	0x0010


	//----- nvinfo : EIATTR_SW_WAR
	.align		4
.L_27:
        /*0070*/ 	.byte	0x04, 0x36
        /*0072*/ 	.short	(.L_29 - .L_28)
.L_28:
        /*0074*/ 	.word	0x00000008
.L_29:


//--------------------- .nv.info._Z9StringAddPdiii --------------------------
	.section	.nv.info._Z9StringAddPdiii,"",@"SHT_CUDA_INFO"
	.sectionflags	@""
	.align	4


	//----- nvinfo : EIATTR_CUDA_API_VERSION
	.align		4
        /*0000*/ 	.byte	0x04, 0x37
        /*0002*/ 	.short	(.L_31 - .L_30)
.L_30:
        /*0004*/ 	.word	0x00000082


	//----- nvinfo : EIATTR_KPARAM_INFO
	.align		4
.L_31:
        /*0008*/ 	.byte	0x04, 0x17
        /*000a*/ 	.short	(.L_33 - .L_32)
.L_32:
        /*000c*/ 	.word	0x00000000
        /*0010*/ 	.short	0x0003
        /*0012*/ 	.short	0x0010
        /*0014*/ 	.byte	0x00, 0xf0, 0x11, 0x00


	//----- nvinfo : EIATTR_KPARAM_INFO
	.align		4
.L_33:
        /*0018*/ 	.byte	0x04, 0x17
        /*001a*/ 	.short	(.L_35 - .L_34)
.L_34:
        /*001c*/ 	.word	0x00000000
        /*0020*/ 	.short	0x0002
        /*0022*/ 	.short	0x000c
        /*0024*/ 	.byte	0x00, 0xf0, 0x11, 0x00


	//----- nvinfo : EIATTR_KPARAM_INFO
	.align		4
.L_35:
        /*0028*/ 	.byte	0x04, 0x17
        /*002a*/ 	.short	(.L_37 - .L_36)
.L_36:
        /*002c*/ 	.word	0x00000000
        /*0030*/ 	.short	0x0001
        /*0032*/ 	.short	0x0008
        /*0034*/ 	.byte	0x00, 0xf0, 0x11, 0x00


	//----- nvinfo : EIATTR_KPARAM_INFO
	.align		4
.L_37:
        /*0038*/ 	.byte	0x04, 0x17
        /*003a*/ 	.short	(.L_39 - .L_38)
.L_38:
        /*003c*/ 	.word	0x00000000
        /*0040*/ 	.short	0x0000
        /*0042*/ 	.short	0x0000
        /*0044*/ 	.byte	0x00, 0xf5, 0x21, 0x00


	//----- nvinfo : EIATTR_SPARSE_MMA_MASK
	.align		4
.L_39:
        /*0048*/ 	.byte	0x03, 0x50
        /*004a*/ 	.short	0x0000


	//----- nvinfo : EIATTR_MAXREG_COUNT
	.align		4
        /*004c*/ 	.byte	0x03, 0x1b
        /*004e*/ 	.short	0x00ff


	//----- nvinfo : EIATTR_MERCURY_ISA_VERSION
	.align		4
        /*0050*/ 	.byte	0x03, 0x5f
        /*0052*/ 	.short	0x0101


	//----- nvinfo : EIATTR_VRC_CTA_INIT_COUNT
	.align		4
        /*0054*/ 	.byte	0x02, 0x4a
	.zero		1
	.zero		1


	//----- nvinfo : EIATTR_EXIT_INSTR_OFFSETS
	.align		4
        /*0058*/ 	.byte	0x04, 0x1c
        /*005a*/ 	.short	(.L_41 - .L_40)


	//   ....[0]....
.L_40:
        /*005c*/ 	.word	0x00000070


	//   ....[1]....
        /*0060*/ 	.word	0x00000130


	//----- nvinfo : EIATTR_CBANK_PARAM_SIZE
	.align		4
.L_41:
        /*0064*/ 	.byte	0x03, 0x19
        /*0066*/ 	.short	0x0014


	//----- nvinfo : EIATTR_PARAM_CBANK
	.align		4
        /*0068*/ 	.byte	0x04, 0x0a
        /*006a*/ 	.short	(.L_43 - .L_42)
	.align		4
.L_42:
        /*006c*/ 	.word	index@(.nv.constant0._Z9StringAddPdiii)
        /*0070*/ 	.short	0x0380
        /*0072*/ 	.short	0x0014


	//----- nvinfo : EIATTR_SW_WAR
	.align		4
.L_43:
        /*0074*/ 	.byte	0x04, 0x36
        /*0076*/ 	.short	(.L_45 - .L_44)
.L_44:
        /*0078*/ 	.word	0x00000008
.L_45:


//--------------------- .nv.callgraph             --------------------------
	.section	.nv.callgraph,"",@"SHT_CUDA_CALLGRAPH"
	.align	4
	.sectionentsize	8
	.align		4
        /*0000*/ 	.word	0x00000000
	.align		4
        /*0004*/ 	.word	0xffffffff
	.align		4
        /*0008*/ 	.word	0x00000000
	.align		4
        /*000c*/ 	.word	0xfffffffe
	.align		4
        /*0010*/ 	.word	0x00000000
	.align		4
        /*0014*/ 	.word	0xfffffffd
	.align		4
        /*0018*/ 	.word	0x00000000
	.align		4
        /*001c*/ 	.word	0xfffffffc


//--------------------- .text._Z14TriangularViewPdii --------------------------
	.section	.text._Z14TriangularViewPdii,"ax",@progbits
	.align	128
        .global         _Z14TriangularViewPdii
        .type           _Z14TriangularViewPdii,@function
        .size           _Z14TriangularViewPdii,(.L_x_9 - _Z14TriangularViewPdii)
        .other          _Z14TriangularViewPdii,@"STO_CUDA_ENTRY STV_DEFAULT"
_Z14TriangularViewPdii:
.text._Z14TriangularViewPdii:
[----:B------:R-:W-:Y:S08]  /*0000*/  LDC R1, c[0x0][0x37c] ;  /* 0x0000df00ff017b82 */ /* 0x000ff00000000800 */
[----:B------:R-:W0:Y:S01]  /*0010*/  LDC R9, c[0x0][0x388] ;  /* 0x0000e200ff097b82 */ /* 0x000e220000000800 */
[----:B------:R-:W1:Y:S01]  /*0020*/  S2R R0, SR_CTAID.X ;  /* 0x0000000000007919 */ /* 0x000e620000002500 */
[----:B------:R-:W1:Y:S01]  /*0030*/  LDCU UR4, c[0x0][0x360] ;  /* 0x00006c00ff0477ac */ /* 0x000e620008000800 */
[----:B------:R-:W1:Y:S05]  /*0040*/  S2R R7, SR_TID.X ;  /* 0x0000000000077919 */ /* 0x000e6a0000002100 */
[----:B------:R-:W2:Y:S08]  /*0050*/  LDC R10, c[0x0][0x38c] ;  /* 0x0000e300ff0a7b82 */ /* 0x000eb00000000800 */
[----:B------:R-:W3:Y:S01]  /*0060*/  LDC.64 R2, c[0x0][0x380] ;  /* 0x0000e000ff027b82 */ /* 0x000ee20000000a00 */
[----:B0-----:R-:W-:-:S04]  /*0070*/  IABS R11, R9 ;  /* 0x00000009000b7213 */ /* 0x001fc80000000000 */
[----:B------:R-:W0:Y:S01]  /*0080*/  I2F.RP R6, R11 ;  /* 0x0000000b00067306 */ /* 0x000e220000209400 */
[----:B-1----:R-:W-:Y:S01]  /*0090*/  IMAD R0, R0, UR4, R7 ;  /* 0x0000000400007c24 */ /* 0x002fe2000f8e0207 */
[----:B------:R-:W1:Y:S06]  /*00a0*/  LDCU.64 UR4, c[0x0][0x358] ;  /* 0x00006b00ff0477ac */ /* 0x000e6c0008000a00 */
[----:B0-----:R-:W0:Y:S02]  /*00b0*/  MUFU.RCP R6, R6 ;  /* 0x0000000600067308 */ /* 0x001e240000001000 */
[----:B0-----:R-:W-:Y:S01]  /*00c0*/  VIADD R4, R6, 0xffffffe ;  /* 0x0ffffffe06047836 */ /* 0x001fe20000000000 */
[----:B------:R-:W-:-:S05]  /*00d0*/  IABS R6, R0 ;  /* 0x0000000000067213 */ /* 0x000fca0000000000 */
[----:B------:R0:W4:Y:S02]  /*00e0*/  F2I.FTZ.U32.TRUNC.NTZ R5, R4 ;  /* 0x0000000400057305 */ /* 0x000124000021f000 */
[----:B0-----:R-:W-:Y:S02]  /*00f0*/  IMAD.MOV.U32 R4, RZ, RZ, RZ ;  /* 0x000000ffff047224 */ /* 0x001fe400078e00ff */
[----:B----4-:R-:W-:-:S04]  /*0100*/  IMAD.MOV R8, RZ, RZ, -R5 ;  /* 0x000000ffff087224 */ /* 0x010fc800078e0a05 */
[----:B------:R-:W-:-:S04]  /*0110*/  IMAD R7, R8, R11, RZ ;  /* 0x0000000b08077224 */ /* 0x000fc800078e02ff */
[----:B------:R-:W-:-:S06]  /*0120*/  IMAD.HI.U32 R5, R5, R7, R4 ;  /* 0x0000000705057227 */ /* 0x000fcc00078e0004 */
[----:B------:R-:W-:-:S04]  /*0130*/  IMAD.HI.U32 R8, R5, R6, RZ ;  /* 0x0000000605087227 */ /* 0x000fc800078e00ff */
[----:B--2---:R-:W-:Y:S02]  /*0140*/  IMAD R5, R9, R10, R10 ;  /* 0x0000000a09057224 */ /* 0x004fe400078e020a */
[----:B------:R-:W-:Y:S02]  /*0150*/  IMAD.MOV R7, RZ, RZ, -R8 ;  /* 0x000000ffff077224 */ /* 0x000fe400078e0a08 */
[----:B---3--:R-:W-:-:S04]  /*0160*/  IMAD.WIDE R4, R5, 0x8, R2 ;  /* 0x0000000805047825 */ /* 0x008fc800078e0202 */
[C---:B------:R-:W-:Y:S02]  /*0170*/  IMAD R6, R11.reuse, R7, R6 ;  /* 0x000000070b067224 */ /* 0x040fe400078e0206 */
[----:B-1----:R-:W2:Y:S03]  /*0180*/  LDG.E.64 R4, desc[UR4][R4.64] ;  /* 0x0000000404047981 */ /* 0x002ea6000c1e1b00 */
[----:B------:R-:W-:-:S13]  /*0190*/  ISETP.GT.U32.AND P1, PT, R11, R6, PT ;  /* 0x000000060b00720c */ /* 0x000fda0003f24070 */
[----:B------:R-:W-:Y:S02]  /*01a0*/  @!P1 IMAD.IADD R6, R6, 0x1, -R11 ;  /* 0x0000000106069824 */ /* 0x000fe400078e0a0b */
[----:B------:R-:W-:Y:S01]  /*01b0*/  @!P1 VIADD R8, R8, 0x1 ;  /* 0x0000000108089836 */ /* 0x000fe20000000000 */
[----:B------:R-:W-:Y:S02]  /*01c0*/  ISETP.NE.AND P1, PT, R9, RZ, PT ;  /* 0x000000ff0900720c */ /* 0x000fe40003f25270 */
[----:B------:R-:W-:Y:S02]  /*01d0*/  ISETP.GE.U32.AND P0, PT, R6, R11, PT ;  /* 0x0000000b0600720c */ /* 0x000fe40003f06070 */
[----:B------:R-:W-:-:S04]  /*01e0*/  LOP3.LUT R6, R0, R9, RZ, 0x3c, !PT ;  /* 0x0000000900067212 */ /* 0x000fc800078e3cff */
[----:B------:R-:W-:-:S07]  /*01f0*/  ISETP.GE.AND P2, PT, R6, RZ, PT ;  /* 0x000000ff0600720c */ /* 0x000fce0003f46270 */
[----:B------:R-:W-:-:S06]  /*0200*/  @P0 VIADD R8, R8, 0x1 ;  /* 0x0000000108080836 */ /* 0x000fcc0000000000 */
[----:B------:R-:W-:Y:S01]  /*0210*/  @!P2 IMAD.MOV R8, RZ, RZ, -R8 ;  /* 0x000000ffff08a224 */ /* 0x000fe200078e0a08 */
[----:B------:R-:W-:-:S05]  /*0220*/  @!P1 LOP3.LUT R8, RZ, R9, RZ, 0x33, !PT ;  /* 0x00000009ff089212 */ /* 0x000fca00078e33ff */
[----:B------:R-:W-:-:S04]  /*0230*/  IMAD R7, R8, R9, R10 ;  /* 0x0000000908077224 */ /* 0x000fc800078e020a */
[----:B------:R-:W-:-:S06]  /*0240*/  IMAD.WIDE R6, R7, 0x8, R2 ;  /* 0x0000000807067825 */ /* 0x000fcc00078e0202 */
[----:B------:R-:W3:Y:S01]  /*0250*/  LDG.E.64 R6, desc[UR4][R6.64] ;  /* 0x0000000406067981 */ /* 0x000ee2000c1e1b00 */
[----:B------:R-:W-:Y:S01]  /*0260*/  IMAD.MOV.U32 R2, RZ, RZ, 0x1 ;  /* 0x00000001ff027424 */ /* 0x000fe200078e00ff */
[----:B------:R-:W-:Y:S01]  /*0270*/  BSSY.RECONVERGENT B0, `(.L_x_0) ;  /* 0x0000012000007945 */ /* 0x000fe20003800200 */
[----:B--2---:R-:W0:Y:S04]  /*0280*/  MUFU.RCP64H R3, R5 ;  /* 0x0000000500037308 */ /* 0x004e280000001800 */
[----:B0-----:R-:W-:-:S08]  /*0290*/  DFMA R10, -R4, R2, 1 ;  /* 0x3ff00000040a742b */ /* 0x001fd00000000102 */
[----:B------:R-:W-:-:S08]  /*02a0*/  DFMA R10, R10, R10, R10 ;  /* 0x0000000a0a0a722b */ /* 0x000fd0000000000a */
[----:B------:R-:W-:-:S08]  /*02b0*/  DFMA R10, R2, R10, R2 ;  /* 0x0000000a020a722b */ /* 0x000fd00000000002 */
[----:B------:R-:W-:-:S08]  /*02c0*/  DFMA R2, -R4, R10, 1 ;  /* 0x3ff000000402742b */ /* 0x000fd0000000010a */
[----:B------:R-:W-:Y:S01]  /*02d0*/  DFMA R2, R10, R2, R10 ;  /* 0x000000020a02722b */ /* 0x000fe2000000000a */
[----:B---3--:R-:W-:-:S07]  /*02e0*/  FSETP.GEU.AND P1, PT, |R7|, 6.5827683646048100446e-37, PT ;  /* 0x036000000700780b */ /* 0x008fce0003f2e200 */
[----:B------:R-:W-:-:S08]  /*02f0*/  DMUL R10, R6, R2 ;  /* 0x00000002060a7228 */ /* 0x000fd00000000000 */
[----:B------:R-:W-:-:S08]  /*0300*/  DFMA R12, -R4, R10, R6 ;  /* 0x0000000a040c722b */ /* 0x000fd00000000106 */
[----:B------:R-:W-:-:S10]  /*0310*/  DFMA R2, R2, R12, R10 ;  /* 0x0000000c0202722b */ /* 0x000fd4000000000a */
[----:B------:R-:W-:-:S05]  /*0320*/  FFMA R10, RZ, R5, R3 ;  /* 0x00000005ff0a7223 */ /* 0x000fca0000000003 */
[----:B------:R-:W-:Y:S01]  /*0330*/  FSETP.GT.AND P0, PT, |R10|, 1.469367938527859385e-39, PT ;  /* 0x001000000a00780b */ /* 0x000fe20003f04200 */
[----:B------:R-:W-:-:S04]  /*0340*/  IMAD.MOV R10, RZ, RZ, -R8 ;  /* 0x000000ffff0a7224 */ /* 0x000fc800078e0a08 */
[----:B------:R-:W-:-:S08]  /*0350*/  IMAD R9, R9, R10, R0 ;  /* 0x0000000a09097224 */ /* 0x000fd000078e0200 */
[----:B------:R-:W-:Y:S05]  /*0360*/  @P0 BRA P1, `(.L_x_1) ;  /* 0x0000000000080947 */ /* 0x000fea0000800000 */
[----:B------:R-:W-:-:S07]  /*0370*/  MOV R12, 0x390 ;  /* 0x00000390000c7802 */ /* 0x000fce0000000f00 */
[----:B------:R-:W-:Y:S05]  /*0380*/  CALL.REL.NOINC `($__internal_0_$__cuda_sm20_div_rn_f64_full) ;  /* 0x00000000003c7944 */ /* 0x000fea0003c00000 */
.L_x_1:
[----:B------:R-:W-:Y:S05]  /*0390*/  BSYNC.RECONVERGENT B0 ;  /* 0x0000000000007941 */ /* 0x000fea0003800200 */
.L_x_0:
[----:B------:R-:W0:Y:S01]  /*03a0*/  LDCU UR6, c[0x0][0x38c] ;  /* 0x00007180ff0677ac */ /* 0x000e220008000800 */
[----:B------:R-:W-:Y:S01]  /*03b0*/  BAR.SYNC.DEFER_BLOCKING 0x0 ;  /* 0x0000000000007b1d */ /* 0x000fe20000010000 */
[----:B0-----:R-:W-:-:S13]  /*03c0*/  ISETP.GT.AND P0, PT, R8, UR6, PT ;  /* 0x0000000608007c0c */ /* 0x001fda000bf04270 */
[----:B------:R-:W-:Y:S05]  /*03d0*/  @!P0 EXIT ;  /* 0x000000000000894d */ /* 0x000fea0003800000 */
[----:B------:R-:W0:Y:S08]  /*03e0*/  LDC R6, c[0x0][0x388] ;  /* 0x0000e200ff067b82 */ /* 0x000e300000000800 */
[----:B------:R-:W1:Y:S01]  /*03f0*/  LDC.64 R4, c[0x0][0x380] ;  /* 0x0000e000ff047b82 */ /* 0x000e620000000a00 */
[----:B0-----:R-:W-:Y:S02]  /*0400*/  IMAD R9, R6, UR6, R9 ;  /* 0x0000000606097c24 */ /* 0x001fe4000f8e0209 */
[----:B-1----:R-:W-:-:S04]  /*0410*/  IMAD.WIDE R6, R0, 0x8, R4 ;  /* 0x0000000800067825 */ /* 0x002fc800078e0204 */
[----:B------:R-:W-:Y:S02]  /*0420*/  IMAD.WIDE R4, R9, 0x8, R4 ;  /* 0x0000000809047825 */ /* 0x000fe400078e0204 */
[----:B------:R-:W2:Y:S04]  /*0430*/  LDG.E.64 R8, desc[UR4][R6.64] ;  /* 0x0000000406087981 */ /* 0x000ea8000c1e1b00 */
[----:B------:R-:W2:Y:S02]  /*0440*/  LDG.E.64 R4, desc[UR4][R4.64] ;  /* 0x0000000404047981 */ /* 0x000ea4000c1e1b00 */
[----:B--2---:R-:W-:-:S07]  /*0450*/  DFMA R8, R4, -R2, R8 ;  /* 0x800000020408722b */ /* 0x004fce0000000008 */
[----:B------:R-:W-:Y:S01]  /*0460*/  STG.E.64 desc[UR4][R6.64], R8 ;  /* 0x0000000806007986 */ /* 0x000fe2000c101b04 */
[----:B------:R-:W-:Y:S05]  /*0470*/  EXIT ;  /* 0x000000000000794d */ /* 0x000fea0003800000 */
        .weak           $__internal_0_$__cuda_sm20_div_rn_f64_full
        .type           $__internal_0_$__cuda_sm20_div_rn_f64_full,@function
        .size           $__internal_0_$__cuda_sm20_div_rn_f64_full,(.L_x_9 - $__internal_0_$__cuda_sm20_div_rn_f64_full)
$__internal_0_$__cuda_sm20_div_rn_f64_full:
[C---:B------:R-:W-:Y:S01]  /*0480*/  FSETP.GEU.AND P0, PT, |R5|.reuse, 1.469367938527859385e-39, PT ;  /* 0x001000000500780b */ /* 0x040fe20003f0e200 */
[----:B------:R-:W-:Y:S01]  /*0490*/  IMAD.MOV.U32 R10, RZ, RZ, 0x1 ;  /* 0x00000001ff0a7424 */ /* 0x000fe200078e00ff */
[----:B------:R-:W-:Y:S01]  /*04a0*/  LOP3.LUT R2, R5, 0x800fffff, RZ, 0xc0, !PT ;  /* 0x800fffff05027812 */ /* 0x000fe200078ec0ff */
[----:B------:R-:W-:Y:S01]  /*04b0*/  BSSY.RECONVERGENT B1, `(.L_x_2) ;  /* 0x0000055000017945 */ /* 0x000fe20003800200 */
[C---:B------:R-:W-:Y:S02]  /*04c0*/  FSETP.GEU.AND P2, PT, |R7|.reuse, 1.469367938527859385e-39, PT ;  /* 0x001000000700780b */ /* 0x040fe40003f4e200 */
[----:B------:R-:W-:Y:S01]  /*04d0*/  LOP3.LUT R3, R2, 0x3ff00000, RZ, 0xfc, !PT ;  /* 0x3ff0000002037812 */ /* 0x000fe200078efcff */
[----:B------:R-:W-:Y:S01]  /*04e0*/  IMAD.MOV.U32 R2, RZ, RZ, R4 ;  /* 0x000000ffff027224 */ /* 0x000fe200078e0004 */
[----:B------:R-:W-:Y:S02]  /*04f0*/  LOP3.LUT R13, R7, 0x7ff00000, RZ, 0xc0, !PT ;  /* 0x7ff00000070d7812 */ /* 0x000fe400078ec0ff */
[----:B------:R-:W-:-:S03]  /*0500*/  LOP3.LUT R20, R5, 0x7ff00000, RZ, 0xc0, !PT ;  /* 0x7ff0000005147812 */ /* 0x000fc600078ec0ff */
[----:B------:R-:W-:Y:S01]  /*0510*/  @!P0 DMUL R2, R4, 8.98846567431157953865e+307 ;  /* 0x7fe0000004028828 */ /* 0x000fe20000000000 */
[----:B------:R-:W-:-:S03]  /*0520*/  ISETP.GE.U32.AND P1, PT, R13, R20, PT ;  /* 0x000000140d00720c */ /* 0x000fc60003f26070 */
[----:B------:R-:W-:Y:S01]  /*0530*/  @!P2 LOP3.LUT R18, R5, 0x7ff00000, RZ, 0xc0, !PT ;  /* 0x7ff000000512a812 */ /* 0x000fe200078ec0ff */
[----:B------:R-:W-:Y:S01]  /*0540*/  @!P2 IMAD.MOV.U32 R22, RZ, RZ, RZ ;  /* 0x000000ffff16a224 */ /* 0x000fe200078e00ff */
[----:B------:R-:W0:Y:S02]  /*0550*/  MUFU.RCP64H R11, R3 ;  /* 0x00000003000b7308 */ /* 0x000e240000001800 */
[----:B------:R-:W-:Y:S01]  /*0560*/  @!P2 ISETP.GE.U32.AND P3, PT, R13, R18, PT ;  /* 0x000000120d00a20c */ /* 0x000fe20003f66070 */
[----:B0-----:R-:W-:-:S08]  /*0570*/  DFMA R14, R10, -R2, 1 ;  /* 0x3ff000000a0e742b */ /* 0x001fd00000000802 */
[----:B------:R-:W-:Y:S01]  /*0580*/  DFMA R16, R14, R14, R14 ;  /* 0x0000000e0e10722b */ /* 0x000fe2000000000e */
[----:B------:R-:W-:-:S05]  /*0590*/  IMAD.MOV.U32 R14, RZ, RZ, 0x1ca00000 ;  /* 0x1ca00000ff0e7424 */ /* 0x000fca00078e00ff */
[C---:B------:R-:W-:Y:S02]  /*05a0*/  @!P2 SEL R15, R14.reuse, 0x63400000, !P3 ;  /* 0x634000000e0fa807 */ /* 0x040fe40005800000 */
[----:B------:R-:W-:Y:S01]  /*05b0*/  DFMA R16, R10, R16, R10 ;  /* 0x000000100a10722b */ /* 0x000fe2000000000a */
[----:B------:R-:W-:Y:S01]  /*05c0*/  SEL R11, R14, 0x63400000, !P1 ;  /* 0x634000000e0b7807 */ /* 0x000fe20004800000 */
[----:B------:R-:W-:Y:S01]  /*05d0*/  IMAD.MOV.U32 R10, RZ, RZ, R6 ;  /* 0x000000ffff0a7224 */ /* 0x000fe200078e0006 */
[--C-:B------:R-:W-:Y:S02]  /*05e0*/  @!P2 LOP3.LUT R15, R15, 0x80000000, R7.reuse, 0xf8, !PT ;  /* 0x800000000f0fa812 */ /* 0x100fe400078ef807 */
[----:B------:R-:W-:Y:S02]  /*05f0*/  LOP3.LUT R11, R11, 0x800fffff, R7, 0xf8, !PT ;  /* 0x800fffff0b0b7812 */ /* 0x000fe400078ef807 */
[----:B------:R-:W-:Y:S01]  /*0600*/  @!P2 LOP3.LUT R23, R15, 0x100000, RZ, 0xfc, !PT ;  /* 0x001000000f17a812 */ /* 0x000fe200078efcff */
[----:B------:R-:W-:-:S05]  /*0610*/  DFMA R18, R16, -R2, 1 ;  /* 0x3ff000001012742b */ /* 0x000fca0000000802 */
[----:B------:R-:W-:Y:S01]  /*0620*/  @!P2 DFMA R10, R10, 2, -R22 ;  /* 0x400000000a0aa82b */ /* 0x000fe20000000816 */
[----:B------:R-:W-:Y:S02]  /*0630*/  IMAD.MOV.U32 R23, RZ, RZ, R13 ;  /* 0x000000ffff177224 */ /* 0x000fe400078e000d */
[----:B------:R-:W-:Y:S01]  /*0640*/  DFMA R16, R16, R18, R16 ;  /* 0x000000121010722b */ /* 0x000fe20000000010 */
[----:B------:R-:W-:Y:S01]  /*0650*/  IMAD.MOV.U32 R22, RZ, RZ, R20 ;  /* 0x000000ffff167224 */ /* 0x000fe200078e0014 */
[----:B------:R-:W-:-:S05]  /*0660*/  @!P0 LOP3.LUT R22, R3, 0x7ff00000, RZ, 0xc0, !PT ;  /* 0x7ff0000003168812 */ /* 0x000fca00078ec0ff */
[----:B------:R-:W-:Y:S01]  /*0670*/  @!P2 LOP3.LUT R23, R11, 0x7ff00000, RZ, 0xc0, !PT ;  /* 0x7ff000000b17a812 */ /* 0x000fe200078ec0ff */
[----:B------:R-:W-:Y:S01]  /*0680*/  VIADD R24, R22, 0xffffffff ;  /* 0xffffffff16187836 */ /* 0x000fe20000000000 */
[----:B------:R-:W-:-:S03]  /*0690*/  DMUL R18, R16, R10 ;  /* 0x0000000a10127228 */ /* 0x000fc60000000000 */
[----:B------:R-:W-:-:S05]  /*06a0*/  VIADD R15, R23, 0xffffffff ;  /* 0xffffffff170f7836 */ /* 0x000fca0000000000 */
[----:B------:R-:W-:Y:S01]  /*06b0*/  ISETP.GT.U32.AND P0, PT, R15, 0x7feffffe, PT ;  /* 0x7feffffe0f00780c */ /* 0x000fe20003f04070 */
[----:B------:R-:W-:-:S03]  /*06c0*/  DFMA R20, R18, -R2, R10 ;  /* 0x800000021214722b */ /* 0x000fc6000000000a */
[----:B------:R-:W-:-:S05]  /*06d0*/  ISETP.GT.U32.OR P0, PT, R24, 0x7feffffe, P0 ;  /* 0x7feffffe1800780c */ /* 0x000fca0000704470 */
[----:B------:R-:W-:-:S08]  /*06e0*/  DFMA R16, R16, R20, R18 ;  /* 0x000000141010722b */ /* 0x000fd00000000012 */
[----:B------:R-:W-:Y:S05]  /*06f0*/  @P0 BRA `(.L_x_3) ;  /* 0x00000000006c0947 */ /* 0x000fea0003800000 */
[----:B------:R-:W-:-:S04]  /*0700*/  LOP3.LUT R18, R5, 0x7ff00000, RZ, 0xc0, !PT ;  /* 0x7ff0000005127812 */ /* 0x000fc800078ec0ff */
[CC--:B------:R-:W-:Y:S02]  /*0710*/  VIADDMNMX R6, R13.reuse, -R18.reuse, 0xb9600000, !PT ;  /* 0xb96000000d067446 */ /* 0x0c0fe40007800912 */
[----:B------:R-:W-:Y:S02]  /*0720*/  ISETP.GE.U32.AND P0, PT, R13, R18, PT ;  /* 0x000000120d00720c */ /* 0x000fe40003f06070 */
[----:B------:R-:W-:Y:S02]  /*0730*/  VIMNMX R6, PT, PT, R6, 0x46a00000, PT ;  /* 0x46a0000006067848 */ /* 0x000fe40003fe0100 */
[----:B------:R-:W-:-:S05]  /*0740*/  SEL R13, R14, 0x63400000, !P0 ;  /* 0x634000000e0d7807 */ /* 0x000fca0004000000 */
[----:B------:R-:W-:Y:S02]  /*0750*/  IMAD.IADD R13, R6, 0x1, -R13 ;  /* 0x00000001060d7824 */ /* 0x000fe400078e0a0d */
[----:B------:R-:W-:Y:S02]  /*0760*/  IMAD.MOV.U32 R6, RZ, RZ, RZ ;  /* 0x000000ffff067224 */ /* 0x000fe400078e00ff */
[----:B------:R-:W-:-:S06]  /*0770*/  VIADD R7, R13, 0x7fe00000 ;  /* 0x7fe000000d077836 */ /* 0x000fcc0000000000 */
[----:B------:R-:W-:-:S10]  /*0780*/  DMUL R14, R16, R6 ;  /* 0x00000006100e7228 */ /* 0x000fd40000000000 */
[----:B------:R-:W-:-:S13]  /*0790*/  FSETP.GTU.AND P0, PT, |R15|, 1.469367938527859385e-39, PT ;  /* 0x001000000f00780b */ /* 0x000fda0003f0c200 */
[----:B------:R-:W-:Y:S05]  /*07a0*/  @P0 BRA `(.L_x_4) ;  /* 0x0000000000940947 */ /* 0x000fea0003800000 */
[----:B------:R-:W-:Y:S01]  /*07b0*/  DFMA R2, R16, -R2, R10 ;  /* 0x800000021002722b */ /* 0x000fe2000000000a */
[----:B------:R-:W-:-:S09]  /*07c0*/  IMAD.MOV.U32 R6, RZ, RZ, RZ ;  /* 0x000000ffff067224 */ /* 0x000fd200078e00ff */
[C---:B------:R-:W-:Y:S02]  /*07d0*/  FSETP.NEU.AND P0, PT, R3.reuse, RZ, PT ;  /* 0x000000ff0300720b */ /* 0x040fe40003f0d000 */
[----:B------:R-:W-:-:S04]  /*07e0*/  LOP3.LUT R5, R3, 0x80000000, R5, 0x48, !PT ;  /* 0x8000000003057812 */ /* 0x000fc800078e4805 */
[----:B------:R-:W-:-:S07]  /*07f0*/  LOP3.LUT R7, R5, R7, RZ, 0xfc, !PT ;  /* 0x0000000705077212 */ /* 0x000fce00078efcff */
[----:B------:R-:W-:Y:S05]  /*0800*/  @!P0 BRA `(.L_x_4) ;  /* 0x00000000007c8947 */ /* 0x000fea0003800000 */
[----:B------:R-:W-:Y:S01]  /*0810*/  IMAD.MOV R3, RZ, RZ, -R13 ;  /* 0x000000ffff037224 */ /* 0x000fe200078e0a0d */
[----:B------:R-:W-:Y:S01]  /*0820*/  DMUL.RP R6, R16, R6 ;  /* 0x0000000610067228 */ /* 0x000fe20000008000 */
[----:B------:R-:W-:-:S06]  /*0830*/  IMAD.MOV.U32 R2, RZ, RZ, RZ ;  /* 0x000000ffff027224 */ /* 0x000fcc00078e00ff */
[----:B------:R-:W-:-:S03]  /*0840*/  DFMA R2, R14, -R2, R16 ;  /* 0x800000020e02722b */ /* 0x000fc60000000010 */
[----:B------:R-:W-:-:S03]  /*0850*/  LOP3.LUT R5, R7, R5, RZ, 0x3c, !PT ;  /* 0x0000000507057212 */ /* 0x000fc600078e3cff */
[----:B------:R-:W-:-:S04]  /*0860*/  IADD3 R2, PT, PT, -R13, -0x43300000, RZ ;  /* 0xbcd000000d027810 */ /* 0x000fc80007ffe1ff */
[----:B------:R-:W-:-:S04]  /*0870*/  FSETP.NEU.AND P0, PT, |R3|, R2, PT ;  /* 0x000000020300720b */ /* 0x000fc80003f0d200 */
[----:B------:R-:W-:Y:S02]  /*0880*/  FSEL R14, R6, R14, !P0 ;  /* 0x0000000e060e7208 */ /* 0x000fe40004000000 */
[----:B------:R-:W-:Y:S01]  /*0890*/  FSEL R15, R5, R15, !P0 ;  /* 0x0000000f050f7208 */ /* 0x000fe20004000000 */
[----:B------:R-:W-:Y:S06]  /*08a0*/  BRA `(.L_x_4) ;  /* 0x0000000000547947 */ /* 0x000fec0003800000 */
.L_x_3:
[----:B------:R-:W-:-:S14]  /*08b0*/  DSETP.NAN.AND P0, PT, R6, R6, PT ;  /* 0x000000060600722a */ /* 0x000fdc0003f08000 */
[----:B------:R-:W-:Y:S05]  /*08c0*/  @P0 BRA `(.L_x_5) ;  /* 0x0000000000440947 */ /* 0x000fea0003800000 */
[----:B------:R-:W-:-:S14]  /*08d0*/  DSETP.NAN.AND P0, PT, R4, R4, PT ;  /* 0x000000040400722a */ /* 0x000fdc0003f08000 */
[----:B------:R-:W-:Y:S05]  /*08e0*/  @P0 BRA `(.L_x_6) ;  /* 0x0000000000300947 */ /* 0x000fea0003800000 */
[----:B------:R-:W-:Y:S01]  /*08f0*/  ISETP.NE.AND P0, PT, R23, R22, PT ;  /* 0x000000161700720c */ /* 0x000fe20003f05270 */
[----:B------:R-:W-:Y:S02]  /*0900*/  IMAD.MOV.U32 R14, RZ, RZ, 0x0 ;  /* 0x00000000ff0e7424 */ /* 0x000fe400078e00ff */
[----:B------:R-:W-:-:S10]  /*0910*/  IMAD.MOV.U32 R15, RZ, RZ, -0x80000 ;  /* 0xfff80000ff0f7424 */ /* 0x000fd400078e00ff */
[----:B------:R-:W-:Y:S05]  /*0920*/  @!P0 BRA `(.L_x_4) ;  /* 0x0000000000348947 */ /* 0x000fea0003800000 */
[----:B------:R-:W-:Y:S02]  /*0930*/  ISETP.NE.AND P0, PT, R23, 0x7ff00000, PT ;  /* 0x7ff000001700780c */ /* 0x000fe40003f05270 */
[----:B------:R-:W-:Y:S02]  /*0940*/  LOP3.LUT R15, R7, 0x80000000, R5, 0x48, !PT ;  /* 0x80000000070f7812 */ /* 0x000fe400078e4805 */
[----:B------:R-:W-:-:S13]  /*0950*/  ISETP.EQ.OR P0, PT, R22, RZ, !P0 ;  /* 0x000000ff1600720c */ /* 0x000fda0004702670 */
[----:B------:R-:W-:Y:S01]  /*0960*/  @P0 LOP3.LUT R2, R15, 0x7ff00000, RZ, 0xfc, !PT ;  /* 0x7ff000000f020812 */ /* 0x000fe200078efcff */
[----:B------:R-:W-:Y:S02]  /*0970*/  @!P0 IMAD.MOV.U32 R14, RZ, RZ, RZ ;  /* 0x000000ffff0e8224 */ /* 0x000fe400078e00ff */
[----:B------:R-:W-:Y:S02]  /*0980*/  @P0 IMAD.MOV.U32 R14, RZ, RZ, RZ ;  /* 0x000000ffff0e0224 */ /* 0x000fe400078e00ff */
[----:B------:R-:W-:Y:S01]  /*0990*/  @P0 IMAD.MOV.U32 R15, RZ, RZ, R2 ;  /* 0x000000ffff0f0224 */ /* 0x000fe200078e0002 */
[----:B------:R-:W-:Y:S06]  /*09a0*/  BRA `(.L_x_4) ;  /* 0x0000000000147947 */ /* 0x000fec0003800000 */
.L_x_6:
[----:B------:R-:W-:Y:S01]  /*09b0*/  LOP3.LUT R15, R5, 0x80000, RZ, 0xfc, !PT ;  /* 0x00080000050f7812 */ /* 0x000fe200078efcff */
[----:B------:R-:W-:Y:S01]  /*09c0*/  IMAD.MOV.U32 R14, RZ, RZ, R4 ;  /* 0x000000ffff0e7224 */ /* 0x000fe200078e0004 */
[----:B------:R-:W-:Y:S06]  /*09d0*/  BRA `(.L_x_4) ;  /* 0x0000000000087947 */ /* 0x000fec0003800000 */
.L_x_5:
[----:B------:R-:W-:Y:S01]  /*09e0*/  LOP3.LUT R15, R7, 0x80000, RZ, 0xfc, !PT ;  /* 0x00080000070f7812 */ /* 0x000fe200078efcff */
[----:B------:R-:W-:-:S07]  /*09f0*/  IMAD.MOV.U32 R14, RZ, RZ, R6 ;  /* 0x000000ffff0e7224 */ /* 0x000fce00078e0006 */
.L_x_4:
[----:B------:R-:W-:Y:S05]  /*0a00*/  BSYNC.RECONVERGENT B1 ;  /* 0x0000000000017941 */ /* 0x000fea0003800200 */
.L_x_2:
[----:B------:R-:W-:Y:S02]  /*0a10*/  IMAD.MOV.U32 R13, RZ, RZ, 0x0 ;  /* 0x00000000ff0d7424 */ /* 0x000fe400078e00ff */
[----:B------:R-:W-:Y:S02]  /*0a20*/  IMAD.MOV.U32 R2, RZ, RZ, R14 ;  /* 0x000000ffff027224 */ /* 0x000fe400078e000e */
[----:B------:R-:W-:Y:S01]  /*0a30*/  IMAD.MOV.U32 R3, RZ, RZ, R15 ;  /* 0x000000ffff037224 */ /* 0x000fe200078e000f */
[----:B------:R-:W-:Y:S06]  /*0a40*/  RET.REL.NODEC R12 `(_Z14TriangularViewPdii) ;  /* 0xfffffff40c6c7950 */ /* 0x000fec0003c3ffff */
.L_x_7:
[----:B------:R-:W-:-:S00]  /*0a50*/  BRA `(.L_x_7) ;  /* 0xfffffffc00fc7947 */ /* 0x000fc0000383ffff */
[----:B------:R-:W-:-:S00]  /*0a60*/  NOP ;  /* 0x0000000000007918 */ /* 0x000fc00000000000 */
        /* <DEDUP_REMOVED lines=9> */
.L_x_9:


//--------------------- .text._Z9StringAddPdiii   --------------------------
	.section	.text._Z9StringAddPdiii,"ax",@progbits
	.align	128
        .global         _Z9StringAddPdiii
        .type           _Z9StringAddPdiii,@function
        .size           _Z9StringAddPdiii,(.L_x_11 - _Z9StringAddPdiii)
        .other          _Z9StringAddPdiii,@"STO_CUDA_ENTRY STV_DEFAULT"
_Z9StringAddPdiii:
.text._Z9StringAddPdiii:
[----:B------:R-:W-:Y:S01]  /*0000*/  LDC R1, c[0x0][0x37c] ;  /* 0x0000df00ff017b82 */ /* 0x000fe20000000800 */
[----:B------:R-:W0:Y:S01]  /*0010*/  S2R R0, SR_CTAID.X ;  /* 0x0000000000007919 */ /* 0x000e220000002500 */
[----:B------:R-:W0:Y:S01]  /*0020*/  LDCU UR4, c[0x0][0x360] ;  /* 0x00006c00ff0477ac */ /* 0x000e220008000800 */
[----:B------:R-:W0:Y:S01]  /*0030*/  S2R R3, SR_TID.X ;  /* 0x0000000000037919 */ /* 0x000e220000002100 */
[----:B------:R-:W1:Y:S01]  /*0040*/  LDCU UR6, c[0x0][0x390] ;  /* 0x00007200ff0677ac */ /* 0x000e620008000800 */
[----:B0-----:R-:W-:-:S05]  /*0050*/  IMAD R0, R0, UR4, R3 ;  /* 0x0000000400007c24 */ /* 0x001fca000f8e0203 */
[----:B-1----:R-:W-:-:S13]  /*0060*/  ISETP.GE.AND P0, PT, R0, UR6, PT ;  /* 0x0000000600007c0c */ /* 0x002fda000bf06270 */
[----:B------:R-:W-:Y:S05]  /*0070*/  @P0 EXIT ;  /* 0x000000000000094d */ /* 0x000fea0003800000 */
[----:B------:R-:W0:Y:S01]  /*0080*/  LDC.64 R2, c[0x0][0x388] ;  /* 0x0000e200ff027b82 */ /* 0x000e220000000a00 */
[----:B------:R-:W1:Y:S07]  /*0090*/  LDCU.64 UR4, c[0x0][0x358] ;  /* 0x00006b00ff0477ac */ /* 0x000e6e0008000a00 */
[----:B------:R-:W2:Y:S01]  /*00a0*/  LDC.64 R4, c[0x0][0x380] ;  /* 0x0000e000ff047b82 */ /* 0x000ea20000000a00 */
[--C-:B0-----:R-:W-:Y:S02]  /*00b0*/  IMAD R3, R3, UR6, R0.reuse ;  /* 0x0000000603037c24 */ /* 0x101fe4000f8e0200 */
[----:B------:R-:W-:-:S02]  /*00c0*/  IMAD R7, R2, UR6, R0 ;  /* 0x0000000602077c24 */ /* 0x000fc4000f8e0200 */
[----:B--2---:R-:W-:-:S04]  /*00d0*/  IMAD.WIDE R2, R3, 0x8, R4 ;  /* 0x0000000803027825 */ /* 0x004fc800078e0204 */
[----:B------:R-:W-:Y:S02]  /*00e0*/  IMAD.WIDE R4, R7, 0x8, R4 ;  /* 0x0000000807047825 */ /* 0x000fe400078e0204 */
[----:B-1----:R-:W2:Y:S04]  /*00f0*/  LDG.E.64 R2, desc[UR4][R2.64] ;  /* 0x0000000402027981 */ /* 0x002ea8000c1e1b00 */
[----:B------:R-:W2:Y:S02]  /*0100*/  LDG.E.64 R6, desc[UR4][R4.64] ;  /* 0x0000000404067981 */ /* 0x000ea4000c1e1b00 */
[----:B--2---:R-:W-:-:S07]  /*0110*/  DADD R6, R2, R6 ;  /* 0x0000000002067229 */ /* 0x004fce0000000006 */
[----:B------:R-:W-:Y:S01]  /*0120*/  STG.E.64 desc[UR4][R4.64], R6 ;  /* 0x0000000604007986 */ /* 0x000fe2000c101b04 */
[----:B------:R-:W-:Y:S05]  /*0130*/  EXIT ;  /* 0x000000000000794d */ /* 0x000fea0003800000 */
.L_x_8:
        /* <DEDUP_REMOVED lines=12> */
.L_x_11:


//--------------------- .nv.shared.reserved.0     --------------------------
	.section	.nv.shared.reserved.0,"aw",@nobits
	.weak		__nv_reservedSMEM_offset_0_alias
	.size		__nv_reservedSMEM_offset_0_alias, 0, 64
	.other		__nv_reservedSMEM_offset_0_alias,@"STO_CUDA_RESERVED_SHARED STV_DEFAULT"
__nv_reservedSMEM_offset_0_alias:
	.zero		0
	.zero		64


//--------------------- .nv.constant0._Z14TriangularViewPdii --------------------------
	.section	.nv.constant0._Z14TriangularViewPdii,"a",@progbits
	.sectionflags	@""
	.align	4
.nv.constant0._Z14TriangularViewPdii:
	.zero		912


//--------------------- .nv.constant0._Z9StringAddPdiii --------------------------
	.section	.nv.constant0._Z9StringAddPdiii,"a",@progbits
	.sectionflags	@""
	.align	4
.nv.constant0._Z9StringAddPdiii:
	.zero		916


//--------------------- SYMBOLS --------------------------

	.type		.nv.reservedSmem.offset0,@object
	.size		.nv.reservedSmem.offset0,0x4
